//
// Generated by NVIDIA NVVM Compiler
//
// Compiler Build ID: CL-36424714
// Cuda compilation tools, release 13.0, V13.0.88
// Based on NVVM 20.0.0
//

.version 9.0
.target sm_100
.address_size 64

	// .globl	corrcal_fused_blocks
.extern .shared .align 16 .b8 shmem[];

.visible .entry corrcal_fused_blocks(
	.param .u64 .ptr .align 1 corrcal_fused_blocks_param_0,
	.param .u64 .ptr .align 1 corrcal_fused_blocks_param_1,
	.param .u64 .ptr .align 1 corrcal_fused_blocks_param_2,
	.param .u32 corrcal_fused_blocks_param_3,
	.param .u64 .ptr .align 1 corrcal_fused_blocks_param_4
)
{
	.reg .pred 	%p<21>;
	.reg .b32 	%r<138>;
	.reg .b32 	%f<72>;
	.reg .b64 	%rd<17>;

	ld.param.u64 	%rd4, [corrcal_fused_blocks_param_0];
	ld.param.u64 	%rd5, [corrcal_fused_blocks_param_1];
	ld.param.u64 	%rd7, [corrcal_fused_blocks_param_2];
	ld.param.u32 	%r35, [corrcal_fused_blocks_param_3];
	ld.param.u64 	%rd6, [corrcal_fused_blocks_param_4];
	cvta.to.global.u64 	%rd8, %rd7;
	mov.u32 	%r1, %ctaid.x;
	mov.u32 	%r2, %tid.x;
	mov.u32 	%r3, %ntid.x;
	mul.wide.u32 	%rd9, %r1, 4;
	add.s64 	%rd10, %rd8, %rd9;
	ld.global.nc.u32 	%r4, [%rd10];
	ld.global.nc.u32 	%r36, [%rd10+4];
	sub.s32 	%r5, %r36, %r4;
	setp.lt.s32 	%p1, %r35, 1;
	@%p1 bra 	$L__BB0_24;
	shr.u32 	%r38, %r3, 5;
	and.b32  	%r6, %r2, 31;
	shr.u32 	%r39, %r2, 5;
	mul.lo.s32 	%r7, %r35, %r39;
	mul.lo.s32 	%r8, %r35, %r1;
	add.s32 	%r9, %r38, -1;
	and.b32  	%r40, %r38, 7;
	add.s32 	%r10, %r40, -1;
	and.b32  	%r11, %r38, 56;
	add.s32 	%r41, %r2, %r4;
	mul.lo.s32 	%r12, %r35, %r41;
	mul.lo.s32 	%r13, %r3, %r35;
	cvta.to.global.u64 	%rd1, %rd6;
	cvta.to.global.u64 	%rd2, %rd4;
	cvta.to.global.u64 	%rd3, %rd5;
	mov.b32 	%r129, 0;
$L__BB0_2:
	add.s32 	%r43, %r129, %r7;
	mul.lo.s32 	%r15, %r43, %r35;
	add.s32 	%r44, %r129, %r8;
	mul.lo.s32 	%r16, %r44, %r35;
	add.s32 	%r17, %r12, %r129;
	mov.b32 	%r130, 0;
$L__BB0_3:
	setp.ge.s32 	%p2, %r2, %r5;
	mov.f32 	%f63, 0f00000000;
	@%p2 bra 	$L__BB0_6;
	add.s32 	%r132, %r12, %r130;
	mov.f32 	%f63, 0f00000000;
	mov.u32 	%r131, %r17;
	mov.u32 	%r133, %r2;
$L__BB0_5:
	mul.wide.s32 	%rd11, %r131, 4;
	add.s64 	%rd12, %rd2, %rd11;
	ld.global.nc.f32 	%f19, [%rd12];
	mul.wide.s32 	%rd13, %r132, 4;
	add.s64 	%rd14, %rd3, %rd13;
	ld.global.nc.f32 	%f20, [%rd14];
	fma.rn.f32 	%f63, %f19, %f20, %f63;
	add.s32 	%r133, %r133, %r3;
	add.s32 	%r132, %r132, %r13;
	add.s32 	%r131, %r131, %r13;
	setp.lt.s32 	%p3, %r133, %r5;
	@%p3 bra 	$L__BB0_5;
$L__BB0_6:
	setp.ne.s32 	%p4, %r6, 0;
	mov.b32 	%r45, %f63;
	shfl.sync.down.b32	%r46|%p5, %r45, 16, 31, -1;
	mov.b32 	%f21, %r46;
	add.f32 	%f22, %f63, %f21;
	mov.b32 	%r47, %f22;
	shfl.sync.down.b32	%r48|%p6, %r47, 8, 31, -1;
	mov.b32 	%f23, %r48;
	add.f32 	%f24, %f22, %f23;
	mov.b32 	%r49, %f24;
	shfl.sync.down.b32	%r50|%p7, %r49, 4, 31, -1;
	mov.b32 	%f25, %r50;
	add.f32 	%f26, %f24, %f25;
	mov.b32 	%r51, %f26;
	shfl.sync.down.b32	%r52|%p8, %r51, 2, 31, -1;
	mov.b32 	%f27, %r52;
	add.f32 	%f28, %f26, %f27;
	mov.b32 	%r53, %f28;
	shfl.sync.down.b32	%r54|%p9, %r53, 1, 31, -1;
	mov.b32 	%f29, %r54;
	add.f32 	%f4, %f28, %f29;
	@%p4 bra 	$L__BB0_8;
	add.s32 	%r55, %r130, %r15;
	shl.b32 	%r56, %r55, 2;
	mov.u32 	%r57, shmem;
	add.s32 	%r58, %r57, %r56;
	st.shared.f32 	[%r58], %f4;
$L__BB0_8:
	setp.ne.s32 	%p10, %r2, 0;
	bar.sync 	0;
	@%p10 bra 	$L__BB0_22;
	setp.lt.u32 	%p11, %r3, 32;
	mov.f32 	%f71, 0f00000000;
	@%p11 bra 	$L__BB0_21;
	setp.lt.u32 	%p12, %r9, 7;
	mov.f32 	%f71, 0f00000000;
	mov.b32 	%r136, 0;
	@%p12 bra 	$L__BB0_13;
	mov.f32 	%f71, 0f00000000;
	mov.b32 	%r134, 0;
$L__BB0_12:
	.pragma "nounroll";
	mad.lo.s32 	%r61, %r134, %r35, %r129;
	mad.lo.s32 	%r62, %r61, %r35, %r130;
	shl.b32 	%r63, %r62, 2;
	mov.u32 	%r64, shmem;
	add.s32 	%r65, %r64, %r63;
	ld.shared.f32 	%f34, [%r65];
	add.f32 	%f35, %f71, %f34;
	add.s32 	%r66, %r61, %r35;
	mad.lo.s32 	%r67, %r66, %r35, %r130;
	shl.b32 	%r68, %r67, 2;
	add.s32 	%r69, %r64, %r68;
	ld.shared.f32 	%f36, [%r69];
	add.f32 	%f37, %f35, %f36;
	add.s32 	%r70, %r66, %r35;
	mad.lo.s32 	%r71, %r70, %r35, %r130;
	shl.b32 	%r72, %r71, 2;
	add.s32 	%r73, %r64, %r72;
	ld.shared.f32 	%f38, [%r73];
	add.f32 	%f39, %f37, %f38;
	add.s32 	%r74, %r70, %r35;
	mad.lo.s32 	%r75, %r74, %r35, %r130;
	shl.b32 	%r76, %r75, 2;
	add.s32 	%r77, %r64, %r76;
	ld.shared.f32 	%f40, [%r77];
	add.f32 	%f41, %f39, %f40;
	add.s32 	%r78, %r74, %r35;
	mad.lo.s32 	%r79, %r78, %r35, %r130;
	shl.b32 	%r80, %r79, 2;
	add.s32 	%r81, %r64, %r80;
	ld.shared.f32 	%f42, [%r81];
	add.f32 	%f43, %f41, %f42;
	add.s32 	%r82, %r78, %r35;
	mad.lo.s32 	%r83, %r82, %r35, %r130;
	shl.b32 	%r84, %r83, 2;
	add.s32 	%r85, %r64, %r84;
	ld.shared.f32 	%f44, [%r85];
	add.f32 	%f45, %f43, %f44;
	add.s32 	%r86, %r82, %r35;
	mad.lo.s32 	%r87, %r86, %r35, %r130;
	shl.b32 	%r88, %r87, 2;
	add.s32 	%r89, %r64, %r88;
	ld.shared.f32 	%f46, [%r89];
	add.f32 	%f47, %f45, %f46;
	add.s32 	%r90, %r86, %r35;
	mad.lo.s32 	%r91, %r90, %r35, %r130;
	shl.b32 	%r92, %r91, 2;
	add.s32 	%r93, %r64, %r92;
	ld.shared.f32 	%f48, [%r93];
	add.f32 	%f71, %f47, %f48;
	add.s32 	%r134, %r134, 8;
	setp.ne.s32 	%p13, %r134, %r11;
	mov.u32 	%r136, %r11;
	@%p13 bra 	$L__BB0_12;
$L__BB0_13:
	and.b32  	%r94, %r3, 224;
	setp.eq.s32 	%p14, %r94, 0;
	@%p14 bra 	$L__BB0_21;
	setp.lt.u32 	%p15, %r10, 3;
	@%p15 bra 	$L__BB0_16;
	mad.lo.s32 	%r95, %r136, %r35, %r129;
	mad.lo.s32 	%r96, %r95, %r35, %r130;
	shl.b32 	%r97, %r96, 2;
	mov.u32 	%r98, shmem;
	add.s32 	%r99, %r98, %r97;
	ld.shared.f32 	%f50, [%r99];
	add.f32 	%f51, %f71, %f50;
	add.s32 	%r100, %r95, %r35;
	mad.lo.s32 	%r101, %r100, %r35, %r130;
	shl.b32 	%r102, %r101, 2;
	add.s32 	%r103, %r98, %r102;
	ld.shared.f32 	%f52, [%r103];
	add.f32 	%f53, %f51, %f52;
	add.s32 	%r104, %r100, %r35;
	mad.lo.s32 	%r105, %r104, %r35, %r130;
	shl.b32 	%r106, %r105, 2;
	add.s32 	%r107, %r98, %r106;
	ld.shared.f32 	%f54, [%r107];
	add.f32 	%f55, %f53, %f54;
	add.s32 	%r108, %r104, %r35;
	mad.lo.s32 	%r109, %r108, %r35, %r130;
	shl.b32 	%r110, %r109, 2;
	add.s32 	%r111, %r98, %r110;
	ld.shared.f32 	%f56, [%r111];
	add.f32 	%f71, %f55, %f56;
	add.s32 	%r136, %r136, 4;
$L__BB0_16:
	and.b32  	%r112, %r3, 96;
	setp.eq.s32 	%p16, %r112, 0;
	@%p16 bra 	$L__BB0_21;
	setp.eq.s32 	%p17, %r112, 32;
	@%p17 bra 	$L__BB0_19;
	mad.lo.s32 	%r113, %r136, %r35, %r129;
	mad.lo.s32 	%r114, %r113, %r35, %r130;
	shl.b32 	%r115, %r114, 2;
	mov.u32 	%r116, shmem;
	add.s32 	%r117, %r116, %r115;
	ld.shared.f32 	%f58, [%r117];
	add.f32 	%f59, %f71, %f58;
	add.s32 	%r118, %r113, %r35;
	mad.lo.s32 	%r119, %r118, %r35, %r130;
	shl.b32 	%r120, %r119, 2;
	add.s32 	%r121, %r116, %r120;
	ld.shared.f32 	%f60, [%r121];
	add.f32 	%f71, %f59, %f60;
	add.s32 	%r136, %r136, 2;
$L__BB0_19:
	and.b32  	%r122, %r3, 32;
	setp.eq.s32 	%p18, %r122, 0;
	@%p18 bra 	$L__BB0_21;
	mad.lo.s32 	%r123, %r136, %r35, %r129;
	mad.lo.s32 	%r124, %r123, %r35, %r130;
	shl.b32 	%r125, %r124, 2;
	mov.u32 	%r126, shmem;
	add.s32 	%r127, %r126, %r125;
	ld.shared.f32 	%f61, [%r127];
	add.f32 	%f71, %f71, %f61;
$L__BB0_21:
	add.s32 	%r128, %r130, %r16;
	mul.wide.s32 	%rd15, %r128, 4;
	add.s64 	%rd16, %rd1, %rd15;
	st.global.f32 	[%rd16], %f71;
$L__BB0_22:
	bar.sync 	0;
	add.s32 	%r130, %r130, 1;
	setp.ne.s32 	%p19, %r130, %r35;
	@%p19 bra 	$L__BB0_3;
	add.s32 	%r129, %r129, 1;
	setp.ne.s32 	%p20, %r129, %r35;
	@%p20 bra 	$L__BB0_2;
$L__BB0_24:
	ret;

}


// ===== COMPILED SASS (sm_100) =====

	.target	sm_100

	.elftype	@"ET_EXEC"


//--------------------- .note.nv.tkinfo           --------------------------
	.section	.note.nv.tkinfo,"",@"SHT_NOTE"
	.sectionflags	@"SHF_NOTE_NV_TKINFO"
	.tkinfo
        /*0018*/ 	.word	0x00000002
        /*0030*/ 	.string	""
        /*0030*/ 	.string	"ptxas"
        /*0030*/ 	.string	"Cuda compilation tools, release 13.0, V13.0.88"
        /*0030*/ 	.string	"Build cuda_13.0.r13.0/compiler.36424714_0"
        /*0030*/ 	.string	"-arch sm_100 -m 64 "



//--------------------- .note.nv.cuinfo           --------------------------
	.section	.note.nv.cuinfo,"",@"SHT_NOTE"
	.sectionflags	@"SHF_NOTE_NV_CUINFO"
        /*0018*/ 	.short	0x0002
        /*001a*/ 	.short	0x0064
        /*001c*/ 	.short	0x0082
	.zero		2


//--------------------- .nv.info                  --------------------------
	.section	.nv.info,"",@"SHT_CUDA_INFO"
	.align	4


	//----- nvinfo : EIATTR_REGCOUNT
	.align		4
        /*0000*/ 	.byte	0x04, 0x2f
        /*0002*/ 	.short	(.L_1 - .L_0)
	.align		4
.L_0:
        /*0004*/ 	.word	index@(corrcal_fused_blocks)
        /*0008*/ 	.word	0x0000001b


	//----- nvinfo : EIATTR_FRAME_SIZE
	.align		4
.L_1:
        /*000c*/ 	.byte	0x04, 0x11
        /*000e*/ 	.short	(.L_3 - .L_2)
	.align		4
.L_2:
        /*0010*/ 	.word	index@(corrcal_fused_blocks)
        /*0014*/ 	.word	0x00000000


	//----- nvinfo : EIATTR_MIN_STACK_SIZE
	.align		4
.L_3:
        /*0018*/ 	.byte	0x04, 0x12
        /*001a*/ 	.short	(.L_5 - .L_4)
	.align		4
.L_4:
        /*001c*/ 	.word	index@(corrcal_fused_blocks)
        /*0020*/ 	.word	0x00000000
.L_5:


//--------------------- .nv.compat                --------------------------
	.section	.nv.compat,"",@"SHT_CUDA_COMPAT_INFO"
	.align	4
        /*0000*/ 	.byte	0x02, 0x09, 0x00, 0x00, 0x02, 0x02, 0x01, 0x00, 0x02, 0x05, 0x05, 0x00, 0x03, 0x07, 0x01, 0x01
        /*0010*/ 	.byte	0x02, 0x03, 0x00, 0x00, 0x02, 0x06, 0x01, 0x00, 0x04, 0x0b, 0x08, 0x00, 0x09, 0x00, 0x00, 0x00
        /*0020*/ 	.byte	0x00, 0x00, 0x00, 0x00


//--------------------- .nv.info.corrcal_fused_blocks --------------------------
	.section	.nv.info.corrcal_fused_blocks,"",@"SHT_CUDA_INFO"
	.sectionflags	@""
	.align	4


	//----- nvinfo : EIATTR_CUDA_API_VERSION
	.align		4
        /*0000*/ 	.byte	0x04, 0x37
        /*0002*/ 	.short	(.L_7 - .L_6)
.L_6:
        /*0004*/ 	.word	0x00000082


	//----- nvinfo : EIATTR_KPARAM_INFO
	.align		4
.L_7:
        /*0008*/ 	.byte	0x04, 0x17
        /*000a*/ 	.short	(.L_9 - .L_8)
.L_8:
        /*000c*/ 	.word	0x00000000
        /*0010*/ 	.short	0x0004
        /*0012*/ 	.short	0x0020
        /*0014*/ 	.byte	0x00, 0xf5, 0x21, 0x00


	//----- nvinfo : EIATTR_KPARAM_INFO
	.align		4
.L_9:
        /*0018*/ 	.byte	0x04, 0x17
        /*001a*/ 	.short	(.L_11 - .L_10)
.L_10:
        /*001c*/ 	.word	0x00000000
        /*0020*/ 	.short	0x0003
        /*0022*/ 	.short	0x0018
        /*0024*/ 	.byte	0x00, 0xf0, 0x11, 0x00


	//----- nvinfo : EIATTR_KPARAM_INFO
	.align		4
.L_11:
        /*0028*/ 	.byte	0x04, 0x17
        /*002a*/ 	.short	(.L_13 - .L_12)
.L_12:
        /*002c*/ 	.word	0x00000000
        /*0030*/ 	.short	0x0002
        /*0032*/ 	.short	0x0010
        /*0034*/ 	.byte	0x00, 0xf5, 0x21, 0x00


	//----- nvinfo : EIATTR_KPARAM_INFO
	.align		4
.L_13:
        /*0038*/ 	.byte	0x04, 0x17
        /*003a*/ 	.short	(.L_15 - .L_14)
.L_14:
        /*003c*/ 	.word	0x00000000
        /*0040*/ 	.short	0x0001
        /*0042*/ 	.short	0x0008
        /*0044*/ 	.byte	0x00, 0xf5, 0x21, 0x00


	//----- nvinfo : EIATTR_KPARAM_INFO
	.align		4
.L_15:
        /*0048*/ 	.byte	0x04, 0x17
        /*004a*/ 	.short	(.L_17 - .L_16)
.L_16:
        /*004c*/ 	.word	0x00000000
        /*0050*/ 	.short	0x0000
        /*0052*/ 	.short	0x0000
        /*0054*/ 	.byte	0x00, 0xf5, 0x21, 0x00


	//----- nvinfo : EIATTR_SPARSE_MMA_MASK
	.align		4
.L_17:
        /*0058*/ 	.byte	0x03, 0x50
        /*005a*/ 	.short	0x0000


	//----- nvinfo : EIATTR_MAXREG_COUNT
	.align		4
        /*005c*/ 	.byte	0x03, 0x1b
        /*005e*/ 	.short	0x00ff


	//----- nvinfo : EIATTR_NUM_BARRIERS
	.align		4
        /*0060*/ 	.byte	0x02, 0x4c
        /*0062*/ 	.byte	0x01
	.zero		1


	//----- nvinfo : EIATTR_MERCURY_ISA_VERSION
	.align		4
        /*0064*/ 	.byte	0x03, 0x5f
        /*0066*/ 	.short	0x0101


	//----- nvinfo : EIATTR_COOP_GROUP_MASK_REGIDS
	.align		4
        /*0068*/ 	.byte	0x04, 0x29
        /*006a*/ 	.short	(.L_19 - .L_18)


	//   ....[0]....
.L_18:
        /*006c*/ 	.word	0xffffffff


	//   ....[1]....
        /*0070*/ 	.word	0xffffffff


	//   ....[2]....
        /*0074*/ 	.word	0xffffffff


	//   ....[3]....
        /*0078*/ 	.word	0xffffffff


	//   ....[4]....
        /*007c*/ 	.word	0xffffffff


	//----- nvinfo : EIATTR_COOP_GROUP_INSTR_OFFSETS
	.align		4
.L_19:
        /*0080*/ 	.byte	0x04, 0x28
        /*0082*/ 	.short	(.L_21 - .L_20)


	//   ....[0]....
.L_20:
        /*0084*/ 	.word	0x00000320


	//   ....[1]....
        /*0088*/ 	.word	0x00000390


	//   ....[2]....
        /*008c*/ 	.word	0x000003d0


	//   ....[3]....
        /*0090*/ 	.word	0x00000400


	//   ....[4]....
        /*0094*/ 	.word	0x00000420


	//----- nvinfo : EIATTR_VRC_CTA_INIT_COUNT
	.align		4
.L_21:
        /*0098*/ 	.byte	0x02, 0x4a
	.zero		1
	.zero		1


	//----- nvinfo : EIATTR_EXIT_INSTR_OFFSETS
	.align		4
        /*009c*/ 	.byte	0x04, 0x1c
        /*009e*/ 	.short	(.L_23 - .L_22)


	//   ....[0]....
.L_22:
        /*00a0*/ 	.word	0x00000030


	//   ....[1]....
        /*00a4*/ 	.word	0x00000c80


	//----- nvinfo : EIATTR_CRS_STACK_SIZE
	.align		4
.L_23:
        /*00a8*/ 	.byte	0x04, 0x1e
        /*00aa*/ 	.short	(.L_25 - .L_24)
.L_24:
        /*00ac*/ 	.word	0x00000000


	//----- nvinfo : EIATTR_CBANK_PARAM_SIZE
	.align		4
.L_25:
        /*00b0*/ 	.byte	0x03, 0x19
        /*00b2*/ 	.short	0x0028


	//----- nvinfo : EIATTR_PARAM_CBANK
	.align		4
        /*00b4*/ 	.byte	0x04, 0x0a
        /*00b6*/ 	.short	(.L_27 - .L_26)
	.align		4
.L_26:
        /*00b8*/ 	.word	index@(.nv.constant0.corrcal_fused_blocks)
        /*00bc*/ 	.short	0x0380
        /*00be*/ 	.short	0x0028


	//----- nvinfo : EIATTR_SW_WAR
	.align		4
.L_27:
        /*00c0*/ 	.byte	0x04, 0x36
        /*00c2*/ 	.short	(.L_29 - .L_28)
.L_28:
        /*00c4*/ 	.word	0x00000008
.L_29:


//--------------------- .nv.callgraph             --------------------------
	.section	.nv.callgraph,"",@"SHT_CUDA_CALLGRAPH"
	.align	4
	.sectionentsize	8
	.align		4
        /*0000*/ 	.word	0x00000000
	.align		4
        /*0004*/ 	.word	0xffffffff
	.align		4
        /*0008*/ 	.word	0x00000000
	.align		4
        /*000c*/ 	.word	0xfffffffe
	.align		4
        /*0010*/ 	.word	0x00000000
	.align		4
        /*0014*/ 	.word	0xfffffffd
	.align		4
        /*0018*/ 	.word	0x00000000
	.align		4
        /*001c*/ 	.word	0xfffffffc


//--------------------- .text.corrcal_fused_blocks --------------------------
	.section	.text.corrcal_fused_blocks,"ax",@progbits
	.align	128
        .global         corrcal_fused_blocks
        .type           corrcal_fused_blocks,@function
        .size           corrcal_fused_blocks,(.L_x_13 - corrcal_fused_blocks)
        .other          corrcal_fused_blocks,@"STO_CUDA_ENTRY STV_DEFAULT"
corrcal_fused_blocks:
.text.corrcal_fused_blocks:
[----:B------:R-:W-:Y:S08]  /*0000*/  LDC R1, c[0x0][0x37c] ;  /* 0x0000df00ff017b82 */ /* 0x000ff00000000800 */
[----:B------:R-:W0:Y:S02]  /*0010*/  LDC R0, c[0x0][0x398] ;  /* 0x0000e600ff007b82 */ /* 0x000e240000000800 */
[----:B0-----:R-:W-:-:S13]  /*0020*/  ISETP.GE.AND P0, PT, R0, 0x1, PT ;  /* 0x000000010000780c */ /* 0x001fda0003f06270 */
[----:B------:R-:W-:Y:S05]  /*0030*/  @!P0 EXIT ;  /* 0x000000000000894d */ /* 0x000fea0003800000 */
[----:B------:R-:W0:Y:S01]  /*0040*/  S2R R0, SR_CTAID.X ;  /* 0x0000000000007919 */ /* 0x000e220000002500 */
[----:B------:R-:W0:Y:S01]  /*0050*/  LDC.64 R2, c[0x0][0x390] ;  /* 0x0000e400ff027b82 */ /* 0x000e220000000a00 */
[----:B------:R-:W1:Y:S01]  /*0060*/  LDCU.64 UR14, c[0x0][0x358] ;  /* 0x00006b00ff0e77ac */ /* 0x000e620008000a00 */
[----:B0-----:R-:W-:-:S05]  /*0070*/  IMAD.WIDE.U32 R2, R0, 0x4, R2 ;  /* 0x0000000400027825 */ /* 0x001fca00078e0002 */
[----:B-1----:R-:W2:Y:S04]  /*0080*/  LDG.E.CONSTANT R5, desc[UR14][R2.64] ;  /* 0x0000000e02057981 */ /* 0x002ea8000c1e9900 */
[----:B------:R-:W3:Y:S01]  /*0090*/  LDG.E.CONSTANT R4, desc[UR14][R2.64+0x4] ;  /* 0x0000040e02047981 */ /* 0x000ee2000c1e9900 */
[----:B------:R-:W0:Y:S01]  /*00a0*/  LDCU UR16, c[0x0][0x360] ;  /* 0x00006c00ff1077ac */ /* 0x000e220008000800 */
[----:B------:R-:W1:Y:S01]  /*00b0*/  S2R R10, SR_TID.X ;  /* 0x00000000000a7919 */ /* 0x000e620000002100 */
[----:B0-----:R-:W-:-:S04]  /*00c0*/  USHF.R.U32.HI UR4, URZ, 0x5, UR16 ;  /* 0x00000005ff047899 */ /* 0x001fc80008011610 */
[----:B------:R-:W-:Y:S02]  /*00d0*/  ULOP3.LUT UR5, UR4, 0x7, URZ, 0xc0, !UPT ;  /* 0x0000000704057892 */ /* 0x000fe4000f8ec0ff */
[----:B------:R-:W-:Y:S02]  /*00e0*/  UIADD3 UR6, UPT, UPT, UR4, -0x1, URZ ;  /* 0xffffffff04067890 */ /* 0x000fe4000fffe0ff */
[----:B------:R-:W-:Y:S02]  /*00f0*/  UIADD3 UR5, UPT, UPT, UR5, -0x1, URZ ;  /* 0xffffffff05057890 */ /* 0x000fe4000fffe0ff */
[----:B------:R-:W-:Y:S02]  /*0100*/  ULOP3.LUT UR7, UR4, 0x38, URZ, 0xc0, !UPT ;  /* 0x0000003804077892 */ /* 0x000fe4000f8ec0ff */
[----:B------:R-:W-:Y:S02]  /*0110*/  UISETP.GE.U32.AND UP0, UPT, UR6, 0x7, UPT ;  /* 0x000000070600788c */ /* 0x000fe4000bf06070 */
[----:B------:R-:W-:Y:S01]  /*0120*/  UISETP.GE.U32.AND UP1, UPT, UR5, 0x3, UPT ;  /* 0x000000030500788c */ /* 0x000fe2000bf26070 */
[----:B------:R-:W-:Y:S01]  /*0130*/  UMOV UR4, URZ ;  /* 0x000000ff00047c82 */ /* 0x000fe20008000000 */
[----:B-1----:R-:W-:-:S02]  /*0140*/  SHF.R.U32.HI R11, RZ, 0x5, R10 ;  /* 0x00000005ff0b7819 */ /* 0x002fc4000001160a */
[C---:B--2---:R-:W-:Y:S02]  /*0150*/  IADD3 R12, PT, PT, R5.reuse, R10, RZ ;  /* 0x0000000a050c7210 */ /* 0x044fe40007ffe0ff */
[----:B---3--:R-:W-:-:S07]  /*0160*/  IADD3 R13, PT, PT, -R5, R4, RZ ;  /* 0x00000004050d7210 */ /* 0x008fce0007ffe1ff */
.L_x_11:
[----:B0-----:R-:W0:Y:S01]  /*0170*/  LDC R3, c[0x0][0x398] ;  /* 0x0000e600ff037b82 */ /* 0x001e220000000800 */
[----:B------:R-:W-:Y:S01]  /*0180*/  UMOV UR5, URZ ;  /* 0x000000ff00057c82 */ /* 0x000fe20008000000 */
[-C--:B0-----:R-:W-:Y:S02]  /*0190*/  IMAD R14, R11, R3.reuse, UR4 ;  /* 0x000000040b0e7e24 */ /* 0x081fe4000f8e0203 */
[-C--:B------:R-:W-:Y:S02]  /*01a0*/  IMAD R15, R0, R3.reuse, UR4 ;  /* 0x00000004000f7e24 */ /* 0x080fe4000f8e0203 */
[----:B------:R-:W-:-:S07]  /*01b0*/  IMAD R16, R12, R3, UR4 ;  /* 0x000000040c107e24 */ /* 0x000fce000f8e0203 */
.L_x_10:
[----:B------:R-:W-:Y:S01]  /*01c0*/  ISETP.GE.AND P0, PT, R10, R13, PT ;  /* 0x0000000d0a00720c */ /* 0x000fe20003f06270 */
[----:B------:R-:W-:Y:S01]  /*01d0*/  BSSY.RECONVERGENT B0, `(.L_x_0) ;  /* 0x0000014000007945 */ /* 0x000fe20003800200 */
[----:B------:R-:W-:-:S11]  /*01e0*/  HFMA2 R17, -RZ, RZ, 0, 0 ;  /* 0x00000000ff117431 */ /* 0x000fd600000001ff */
[----:B0-----:R-:W-:Y:S05]  /*01f0*/  @P0 BRA `(.L_x_1) ;  /* 0x0000000000440947 */ /* 0x001fea0003800000 */
[----:B------:R-:W0:Y:S01]  /*0200*/  LDC R20, c[0x0][0x398] ;  /* 0x0000e600ff147b82 */ /* 0x000e220000000800 */
[----:B------:R-:W-:Y:S02]  /*0210*/  MOV R17, RZ ;  /* 0x000000ff00117202 */ /* 0x000fe40000000f00 */
[----:B------:R-:W-:Y:S02]  /*0220*/  MOV R21, R16 ;  /* 0x0000001000157202 */ /* 0x000fe40000000f00 */
[----:B------:R-:W-:-:S03]  /*0230*/  MOV R18, R10 ;  /* 0x0000000a00127202 */ /* 0x000fc60000000f00 */
[----:B------:R-:W1:Y:S08]  /*0240*/  LDC.64 R4, c[0x0][0x380] ;  /* 0x0000e000ff047b82 */ /* 0x000e700000000a00 */
[----:B------:R-:W2:Y:S01]  /*0250*/  LDC.64 R2, c[0x0][0x388] ;  /* 0x0000e200ff027b82 */ /* 0x000ea20000000a00 */
[----:B0-----:R-:W-:-:S07]  /*0260*/  IMAD R19, R12, R20, UR5 ;  /* 0x000000050c137e24 */ /* 0x001fce000f8e0214 */
.L_x_2:
[----:B-1----:R-:W-:-:S04]  /*0270*/  IMAD.WIDE R6, R21, 0x4, R4 ;  /* 0x0000000415067825 */ /* 0x002fc800078e0204 */
[----:B--2---:R-:W-:Y:S02]  /*0280*/  IMAD.WIDE R8, R19, 0x4, R2 ;  /* 0x0000000413087825 */ /* 0x004fe400078e0202 */
[----:B------:R-:W2:Y:S04]  /*0290*/  LDG.E.CONSTANT R6, desc[UR14][R6.64] ;  /* 0x0000000e06067981 */ /* 0x000ea8000c1e9900 */
[----:B------:R-:W2:Y:S01]  /*02a0*/  LDG.E.CONSTANT R8, desc[UR14][R8.64] ;  /* 0x0000000e08087981 */ /* 0x000ea2000c1e9900 */
[----:B------:R-:W-:Y:S01]  /*02b0*/  IADD3 R18, PT, PT, R18, UR16, RZ ;  /* 0x0000001012127c10 */ /* 0x000fe2000fffe0ff */
[C---:B------:R-:W-:Y:S02]  /*02c0*/  IMAD R19, R20.reuse, UR16, R19 ;  /* 0x0000001014137c24 */ /* 0x040fe4000f8e0213 */
[----:B------:R-:W-:Y:S01]  /*02d0*/  IMAD R21, R20, UR16, R21 ;  /* 0x0000001014157c24 */ /* 0x000fe2000f8e0215 */
[----:B------:R-:W-:Y:S01]  /*02e0*/  ISETP.GE.AND P0, PT, R18, R13, PT ;  /* 0x0000000d1200720c */ /* 0x000fe20003f06270 */
[----:B--2---:R-:W-:-:S12]  /*02f0*/  FFMA R17, R6, R8, R17 ;  /* 0x0000000806117223 */ /* 0x004fd80000000011 */
[----:B------:R-:W-:Y:S05]  /*0300*/  @!P0 BRA `(.L_x_2) ;  /* 0xfffffffc00d88947 */ /* 0x000fea000383ffff */
.L_x_1:
[----:B------:R-:W-:Y:S05]  /*0310*/  BSYNC.RECONVERGENT B0 ;  /* 0x0000000000007941 */ /* 0x000fea0003800200 */
.L_x_0:
[----:B------:R-:W0:Y:S01]  /*0320*/  SHFL.DOWN PT, R2, R17, 0x10, 0x1f ;  /* 0x0a001f0011027f89 */ /* 0x000e2200000e0000 */
[----:B------:R-:W-:Y:S01]  /*0330*/  LOP3.LUT P0, RZ, R10, 0x1f, RZ, 0xc0, !PT ;  /* 0x0000001f0aff7812 */ /* 0x000fe2000780c0ff */
[----:B------:R-:W-:-:S12]  /*0340*/  BSSY.RECONVERGENT B0, `(.L_x_3) ;  /* 0x000008b000007945 */ /* 0x000fd80003800200 */
[----:B------:R-:W1:Y:S01]  /*0350*/  @!P0 S2R R8, SR_CgaCtaId ;  /* 0x0000000000088919 */ /* 0x000e620000008800 */
[----:B------:R-:W2:Y:S01]  /*0360*/  @!P0 LDC R9, c[0x0][0x398] ;  /* 0x0000e600ff098b82 */ /* 0x000ea20000000800 */
[----:B------:R-:W-:Y:S01]  /*0370*/  @!P0 MOV R7, 0x400 ;  /* 0x0000040000078802 */ /* 0x000fe20000000f00 */
[----:B0-----:R-:W-:-:S05]  /*0380*/  FADD R2, R2, R17 ;  /* 0x0000001102027221 */ /* 0x001fca0000000000 */
[----:B------:R-:W0:Y:S01]  /*0390*/  SHFL.DOWN PT, R3, R2, 0x8, 0x1f ;  /* 0x09001f0002037f89 */ /* 0x000e2200000e0000 */
[----:B-1----:R-:W-:Y:S01]  /*03a0*/  @!P0 LEA R7, R8, R7, 0x18 ;  /* 0x0000000708078211 */ /* 0x002fe200078ec0ff */
[----:B0-----:R-:W-:Y:S01]  /*03b0*/  FADD R3, R2, R3 ;  /* 0x0000000302037221 */ /* 0x001fe20000000000 */
[----:B--2---:R-:W-:-:S04]  /*03c0*/  @!P0 IMAD R2, R14, R9, UR5 ;  /* 0x000000050e028e24 */ /* 0x004fc8000f8e0209 */
[----:B------:R-:W0:Y:S01]  /*03d0*/  SHFL.DOWN PT, R4, R3, 0x4, 0x1f ;  /* 0x08801f0003047f89 */ /* 0x000e2200000e0000 */
[----:B------:R-:W-:Y:S01]  /*03e0*/  @!P0 LEA R2, R2, R7, 0x2 ;  /* 0x0000000702028211 */ /* 0x000fe200078e10ff */
[----:B0-----:R-:W-:-:S05]  /*03f0*/  FADD R4, R3, R4 ;  /* 0x0000000403047221 */ /* 0x001fca0000000000 */
[----:B------:R-:W0:Y:S02]  /*0400*/  SHFL.DOWN PT, R5, R4, 0x2, 0x1f ;  /* 0x08401f0004057f89 */ /* 0x000e2400000e0000 */
[----:B0-----:R-:W-:-:S05]  /*0410*/  FADD R5, R4, R5 ;  /* 0x0000000504057221 */ /* 0x001fca0000000000 */
[----:B------:R-:W0:Y:S02]  /*0420*/  SHFL.DOWN PT, R6, R5, 0x1, 0x1f ;  /* 0x08201f0005067f89 */ /* 0x000e2400000e0000 */
[----:B0-----:R-:W-:-:S05]  /*0430*/  FADD R3, R5, R6 ;  /* 0x0000000605037221 */ /* 0x001fca0000000000 */
[----:B------:R0:W-:Y:S01]  /*0440*/  @!P0 STS [R2], R3 ;  /* 0x0000000302008388 */ /* 0x0001e20000000800 */
[----:B------:R-:W-:Y:S01]  /*0450*/  BAR.SYNC.DEFER_BLOCKING 0x0 ;  /* 0x0000000000007b1d */ /* 0x000fe20000010000 */
[----:B------:R-:W-:-:S13]  /*0460*/  ISETP.NE.AND P0, PT, R10, RZ, PT ;  /* 0x000000ff0a00720c */ /* 0x000fda0003f05270 */
[----:B0-----:R-:W-:Y:S05]  /*0470*/  @P0 BRA `(.L_x_4) ;  /* 0x0000000400dc0947 */ /* 0x001fea0003800000 */
[----:B------:R-:W-:Y:S01]  /*0480*/  UISETP.GE.U32.AND UP2, UPT, UR16, 0x20, UPT ;  /* 0x000000201000788c */ /* 0x000fe2000bf46070 */
[----:B------:R-:W-:-:S08]  /*0490*/  MOV R2, RZ ;  /* 0x000000ff00027202 */ /* 0x000fd00000000f00 */
[----:B------:R-:W-:Y:S05]  /*04a0*/  BRA.U !UP2, `(.L_x_5) ;  /* 0x000000050abc7547 */ /* 0x000fea000b800000 */
[----:B------:R-:W-:Y:S01]  /*04b0*/  HFMA2 R2, -RZ, RZ, 0, 0 ;  /* 0x00000000ff027431 */ /* 0x000fe200000001ff */
[----:B------:R-:W-:Y:S01]  /*04c0*/  UMOV UR6, URZ ;  /* 0x000000ff00067c82 */ /* 0x000fe20008000000 */
[----:B------:R-:W-:Y:S05]  /*04d0*/  BRA.U !UP0, `(.L_x_6) ;  /* 0x0000000108c87547 */ /* 0x000fea000b800000 */
[----:B------:R-:W0:Y:S01]  /*04e0*/  S2UR UR8, SR_CgaCtaId ;  /* 0x00000000000879c3 */ /* 0x000e220000008800 */
[----:B------:R-:W-:Y:S01]  /*04f0*/  UMOV UR6, 0x400 ;  /* 0x0000040000067882 */ /* 0x000fe20000000000 */
[----:B------:R-:W-:Y:S01]  /*0500*/  MOV R2, RZ ;  /* 0x000000ff00027202 */ /* 0x000fe20000000f00 */
[----:B------:R-:W1:Y:S01]  /*0510*/  LDCU UR17, c[0x0][0x398] ;  /* 0x00007300ff1177ac */ /* 0x000e620008000800 */
[----:B0-----:R-:W-:-:S03]  /*0520*/  ULEA UR13, UR8, UR6, 0x18 ;  /* 0x00000006080d7291 */ /* 0x001fc6000f8ec0ff */
[----:B-1----:R-:W-:-:S09]  /*0530*/  UMOV UR6, URZ ;  /* 0x000000ff00067c82 */ /* 0x002fd20008000000 */
.L_x_7:
[----:B------:R-:W-:Y:S02]  /*0540*/  UIMAD UR8, UR6, UR17, UR4 ;  /* 0x00000011060872a4 */ /* 0x000fe4000f8e0204 */
[----:B------:R-:W-:Y:S02]  /*0550*/  UIADD3 UR6, UPT, UPT, UR6, 0x8, URZ ;  /* 0x0000000806067890 */ /* 0x000fe4000fffe0ff */
[----:B------:R-:W-:Y:S02]  /*0560*/  UIADD3 UR9, UPT, UPT, UR8, UR17, URZ ;  /* 0x0000001108097290 */ /* 0x000fe4000fffe0ff */
[----:B------:R-:W-:Y:S02]  /*0570*/  UIMAD UR8, UR8, UR17, UR5 ;  /* 0x00000011080872a4 */ /* 0x000fe4000f8e0205 */
[----:B------:R-:W-:Y:S02]  /*0580*/  UIADD3 UR10, UPT, UPT, UR9, UR17, URZ ;  /* 0x00000011090a7290 */ /* 0x000fe4000fffe0ff */
[----:B------:R-:W-:-:S02]  /*0590*/  ULEA UR8, UR8, UR13, 0x2 ;  /* 0x0000000d08087291 */ /* 0x000fc4000f8e10ff */
[----:B------:R-:W-:Y:S02]  /*05a0*/  UIMAD UR9, UR9, UR17, UR5 ;  /* 0x00000011090972a4 */ /* 0x000fe4000f8e0205 */
[----:B------:R-:W-:Y:S02]  /*05b0*/  UIMAD UR11, UR10, UR17, UR5 ;  /* 0x000000110a0b72a4 */ /* 0x000fe4000f8e0205 */
[----:B------:R-:W-:Y:S02]  /*05c0*/  UIADD3 UR10, UPT, UPT, UR10, UR17, URZ ;  /* 0x000000110a0a7290 */ /* 0x000fe4000fffe0ff */
[----:B------:R-:W-:Y:S01]  /*05d0*/  ULEA UR9, UR9, UR13, 0x2 ;  /* 0x0000000d09097291 */ /* 0x000fe2000f8e10ff */
[----:B------:R-:W0:Y:S01]  /*05e0*/  LDS R3, [UR8] ;  /* 0x00000008ff037984 */ /* 0x000e220008000800 */
[----:B------:R-:W-:Y:S02]  /*05f0*/  UIMAD UR12, UR10, UR17, UR5 ;  /* 0x000000110a0c72a4 */ /* 0x000fe4000f8e0205 */
[----:B------:R-:W-:-:S02]  /*0600*/  UIADD3 UR10, UPT, UPT, UR10, UR17, URZ ;  /* 0x000000110a0a7290 */ /* 0x000fc4000fffe0ff */
[----:B------:R-:W-:Y:S02]  /*0610*/  ULEA UR11, UR11, UR13, 0x2 ;  /* 0x0000000d0b0b7291 */ /* 0x000fe4000f8e10ff */
[----:B------:R-:W-:Y:S01]  /*0620*/  UIADD3 UR8, UPT, UPT, UR10, UR17, URZ ;  /* 0x000000110a087290 */ /* 0x000fe2000fffe0ff */
[----:B------:R-:W1:Y:S01]  /*0630*/  LDS R4, [UR9] ;  /* 0x00000009ff047984 */ /* 0x000e620008000800 */
[----:B------:R-:W-:Y:S02]  /*0640*/  ULEA UR12, UR12, UR13, 0x2 ;  /* 0x0000000d0c0c7291 */ /* 0x000fe4000f8e10ff */
[----:B------:R-:W-:Y:S02]  /*0650*/  UIMAD UR10, UR10, UR17, UR5 ;  /* 0x000000110a0a72a4 */ /* 0x000fe4000f8e0205 */
[----:B------:R-:W-:Y:S01]  /*0660*/  UIMAD UR9, UR8, UR17, UR5 ;  /* 0x00000011080972a4 */ /* 0x000fe2000f8e0205 */
[----:B------:R-:W2:Y:S01]  /*0670*/  LDS R6, [UR11] ;  /* 0x0000000bff067984 */ /* 0x000ea20008000800 */
[----:B------:R-:W-:-:S02]  /*0680*/  UIADD3 UR8, UPT, UPT, UR8, UR17, URZ ;  /* 0x0000001108087290 */ /* 0x000fc4000fffe0ff */
[----:B------:R-:W-:Y:S01]  /*0690*/  ULEA UR10, UR10, UR13, 0x2 ;  /* 0x0000000d0a0a7291 */ /* 0x000fe2000f8e10ff */
[----:B------:R-:W3:Y:S01]  /*06a0*/  LDS R8, [UR12] ;  /* 0x0000000cff087984 */ /* 0x000ee20008000800 */
[----:B------:R-:W-:Y:S02]  /*06b0*/  UIMAD UR11, UR8, UR17, UR5 ;  /* 0x00000011080b72a4 */ /* 0x000fe4000f8e0205 */
[----:B------:R-:W-:Y:S02]  /*06c0*/  ULEA UR9, UR9, UR13, 0x2 ;  /* 0x0000000d09097291 */ /* 0x000fe4000f8e10ff */
[----:B------:R-:W-:Y:S02]  /*06d0*/  UIADD3 UR8, UPT, UPT, UR8, UR17, URZ ;  /* 0x0000001108087290 */ /* 0x000fe4000fffe0ff */
[----:B------:R-:W-:Y:S01]  /*06e0*/  ULEA UR11, UR11, UR13, 0x2 ;  /* 0x0000000d0b0b7291 */ /* 0x000fe2000f8e10ff */
[----:B------:R-:W4:Y:S01]  /*06f0*/  LDS R18, [UR10] ;  /* 0x0000000aff127984 */ /* 0x000f220008000800 */
[----:B------:R-:W-:-:S02]  /*0700*/  UIMAD UR8, UR8, UR17, UR5 ;  /* 0x00000011080872a4 */ /* 0x000fc4000f8e0205 */
[----:B------:R-:W-:Y:S01]  /*0710*/  UISETP.NE.AND UP2, UPT, UR6, UR7, UPT ;  /* 0x000000070600728c */ /* 0x000fe2000bf45270 */
[----:B------:R-:W5:Y:S01]  /*0720*/  LDS R20, [UR9] ;  /* 0x00000009ff147984 */ /* 0x000f620008000800 */
[----:B------:R-:W-:-:S03]  /*0730*/  ULEA UR8, UR8, UR13, 0x2 ;  /* 0x0000000d08087291 */ /* 0x000fc6000f8e10ff */
[----:B------:R-:W5:Y:S06]  /*0740*/  LDS R22, [UR11] ;  /* 0x0000000bff167984 */ /* 0x000f6c0008000800 */
[----:B------:R-:W5:Y:S01]  /*0750*/  LDS R24, [UR8] ;  /* 0x00000008ff187984 */ /* 0x000f620008000800 */
[----:B0-----:R-:W-:-:S04]  /*0760*/  FADD R3, R3, R2 ;  /* 0x0000000203037221 */ /* 0x001fc80000000000 */
[----:B-1----:R-:W-:-:S04]  /*0770*/  FADD R3, R3, R4 ;  /* 0x0000000403037221 */ /* 0x002fc80000000000 */
[----:B--2---:R-:W-:-:S04]  /*0780*/  FADD R3, R3, R6 ;  /* 0x0000000603037221 */ /* 0x004fc80000000000 */
[----:B---3--:R-:W-:-:S04]  /*0790*/  FADD R3, R3, R8 ;  /* 0x0000000803037221 */ /* 0x008fc80000000000 */
[----:B----4-:R-:W-:-:S04]  /*07a0*/  FADD R3, R3, R18 ;  /* 0x0000001203037221 */ /* 0x010fc80000000000 */
[----:B-----5:R-:W-:-:S04]  /*07b0*/  FADD R3, R3, R20 ;  /* 0x0000001403037221 */ /* 0x020fc80000000000 */
[----:B------:R-:W-:-:S04]  /*07c0*/  FADD R3, R3, R22 ;  /* 0x0000001603037221 */ /* 0x000fc80000000000 */
[----:B------:R-:W-:Y:S01]  /*07d0*/  FADD R2, R3, R24 ;  /* 0x0000001803027221 */ /* 0x000fe20000000000 */
[----:B------:R-:W-:Y:S06]  /*07e0*/  BRA.U UP2, `(.L_x_7) ;  /* 0xfffffffd02547547 */ /* 0x000fec000b83ffff */
[----:B------:R-:W-:-:S05]  /*07f0*/  UMOV UR6, UR7 ;  /* 0x0000000700067c82 */ /* 0x000fca0008000000 */
.L_x_6:
[----:B------:R-:W-:-:S09]  /*0800*/  ULOP3.LUT UP2, URZ, UR16, 0xe0, URZ, 0xc0, !UPT ;  /* 0x000000e010ff7892 */ /* 0x000fd2000f84c0ff */
[----:B------:R-:W-:Y:S05]  /*0810*/  BRA.U !UP2, `(.L_x_5) ;  /* 0x000000010ae07547 */ /* 0x000fea000b800000 */
[----:B------:R-:W-:Y:S01]  /*0820*/  ULOP3.LUT UP2, UR17, UR16, 0x60, URZ, 0xc0, !UPT ;  /* 0x0000006010117892 */ /* 0x000fe2000f84c0ff */
[----:B------:R-:W-:Y:S11]  /*0830*/  BRA.U !UP1, `(.L_x_8) ;  /* 0x0000000109647547 */ /* 0x000ff6000b800000 */
[----:B------:R-:W0:Y:S01]  /*0840*/  S2UR UR10, SR_CgaCtaId ;  /* 0x00000000000a79c3 */ /* 0x000e220000008800 */
[----:B------:R-:W1:Y:S01]  /*0850*/  LDCU UR12, c[0x0][0x398] ;  /* 0x00007300ff0c77ac */ /* 0x000e620008000800 */
[----:B------:R-:W-:Y:S01]  /*0860*/  UMOV UR9, 0x400 ;  /* 0x0000040000097882 */ /* 0x000fe20000000000 */
[----:B-1----:R-:W-:Y:S02]  /*0870*/  UIMAD UR8, UR6, UR12, UR4 ;  /* 0x0000000c060872a4 */ /* 0x002fe4000f8e0204 */
[----:B------:R-:W-:Y:S02]  /*0880*/  UIADD3 UR6, UPT, UPT, UR6, 0x4, URZ ;  /* 0x0000000406067890 */ /* 0x000fe4000fffe0ff */
[----:B0-----:R-:W-:Y:S02]  /*0890*/  ULEA UR13, UR10, UR9, 0x18 ;  /* 0x000000090a0d7291 */ /* 0x001fe4000f8ec0ff */
[----:B------:R-:W-:Y:S02]  /*08a0*/  UIADD3 UR9, UPT, UPT, UR8, UR12, URZ ;  /* 0x0000000c08097290 */ /* 0x000fe4000fffe0ff */
[----:B------:R-:W-:-:S02]  /*08b0*/  UIMAD UR8, UR8, UR12, UR5 ;  /* 0x0000000c080872a4 */ /* 0x000fc4000f8e0205 */
[----:B------:R-:W-:Y:S02]  /*08c0*/  UIMAD UR10, UR9, UR12, UR5 ;  /* 0x0000000c090a72a4 */ /* 0x000fe4000f8e0205 */
[----:B------:R-:W-:Y:S02]  /*08d0*/  UIADD3 UR9, UPT, UPT, UR9, UR12, URZ ;  /* 0x0000000c09097290 */ /* 0x000fe4000fffe0ff */
[----:B------:R-:W-:Y:S02]  /*08e0*/  ULEA UR8, UR8, UR13, 0x2 ;  /* 0x0000000d08087291 */ /* 0x000fe4000f8e10ff */
[----:B------:R-:W-:Y:S02]  /*08f0*/  UIMAD UR11, UR9, UR12, UR5 ;  /* 0x0000000c090b72a4 */ /* 0x000fe4000f8e0205 */
[----:B------:R-:W-:Y:S02]  /*0900*/  ULEA UR10, UR10, UR13, 0x2 ;  /* 0x0000000d0a0a7291 */ /* 0x000fe4000f8e10ff */
[----:B------:R-:W-:-:S02]  /*0910*/  UIADD3 UR9, UPT, UPT, UR9, UR12, URZ ;  /* 0x0000000c09097290 */ /* 0x000fc4000fffe0ff */
[----:B------:R-:W-:Y:S01]  /*0920*/  ULEA UR11, UR11, UR13, 0x2 ;  /* 0x0000000d0b0b7291 */ /* 0x000fe2000f8e10ff */
[----:B------:R-:W0:Y:S01]  /*0930*/  LDS R3, [UR8] ;  /* 0x00000008ff037984 */ /* 0x000e220008000800 */
[----:B------:R-:W-:-:S03]  /*0940*/  UIMAD UR9, UR9, UR12, UR5 ;  /* 0x0000000c090972a4 */ /* 0x000fc6000f8e0205 */
[----:B------:R-:W1:Y:S01]  /*0950*/  LDS R4, [UR10] ;  /* 0x0000000aff047984 */ /* 0x000e620008000800 */
[----:B------:R-:W-:-:S03]  /*0960*/  ULEA UR9, UR9, UR13, 0x2 ;  /* 0x0000000d09097291 */ /* 0x000fc6000f8e10ff */
[----:B------:R-:W2:Y:S06]  /*0970*/  LDS R6, [UR11] ;  /* 0x0000000bff067984 */ /* 0x000eac0008000800 */
[----:B------:R-:W3:Y:S01]  /*0980*/  LDS R8, [UR9] ;  /* 0x00000009ff087984 */ /* 0x000ee20008000800 */
[----:B0-----:R-:W-:-:S04]  /*0990*/  FADD R3, R2, R3 ;  /* 0x0000000302037221 */ /* 0x001fc80000000000 */
[----:B-1----:R-:W-:-:S04]  /*09a0*/  FADD R3, R3, R4 ;  /* 0x0000000403037221 */ /* 0x002fc80000000000 */
[----:B--2---:R-:W-:-:S04]  /*09b0*/  FADD R3, R3, R6 ;  /* 0x0000000603037221 */ /* 0x004fc80000000000 */
[----:B---3--:R-:W-:-:S07]  /*09c0*/  FADD R2, R3, R8 ;  /* 0x0000000803027221 */ /* 0x008fce0000000000 */
.L_x_8:
[----:B------:R-:W-:Y:S05]  /*09d0*/  BRA.U !UP2, `(.L_x_5) ;  /* 0x000000010a707547 */ /* 0x000fea000b800000 */
[----:B------:R-:W-:Y:S02]  /*09e0*/  UISETP.NE.AND UP2, UPT, UR17, 0x20, UPT ;  /* 0x000000201100788c */ /* 0x000fe4000bf45270 */
[----:B------:R-:W-:-:S07]  /*09f0*/  ULOP3.LUT UP3, URZ, UR16, 0x20, URZ, 0xc0, !UPT ;  /* 0x0000002010ff7892 */ /* 0x000fce000f86c0ff */
[----:B------:R-:W-:Y:S05]  /*0a00*/  BRA.U !UP2, `(.L_x_9) ;  /* 0x000000010a3c7547 */ /* 0x000fea000b800000 */
[----:B------:R-:W0:Y:S01]  /*0a10*/  S2UR UR11, SR_CgaCtaId ;  /* 0x00000000000b79c3 */ /* 0x000e220000008800 */
[----:B------:R-:W1:Y:S01]  /*0a20*/  LDCU UR8, c[0x0][0x398] ;  /* 0x00007300ff0877ac */ /* 0x000e620008000800 */
[----:B------:R-:W-:Y:S01]  /*0a30*/  UMOV UR10, 0x400 ;  /* 0x00000400000a7882 */ /* 0x000fe20000000000 */
[----:B-1----:R-:W-:Y:S02]  /*0a40*/  UIMAD UR9, UR6, UR8, UR4 ;  /* 0x00000008060972a4 */ /* 0x002fe4000f8e0204 */
[----:B------:R-:W-:Y:S02]  /*0a50*/  UIADD3 UR6, UPT, UPT, UR6, 0x2, URZ ;  /* 0x0000000206067890 */ /* 0x000fe4000fffe0ff */
[----:B0-----:R-:W-:Y:S02]  /*0a60*/  ULEA UR11, UR11, UR10, 0x18 ;  /* 0x0000000a0b0b7291 */ /* 0x001fe4000f8ec0ff */
[----:B------:R-:W-:Y:S02]  /*0a70*/  UIMAD UR10, UR9, UR8, UR5 ;  /* 0x00000008090a72a4 */ /* 0x000fe4000f8e0205 */
[----:B------:R-:W-:-:S02]  /*0a80*/  UIADD3 UR9, UPT, UPT, UR9, UR8, URZ ;  /* 0x0000000809097290 */ /* 0x000fc4000fffe0ff */
[----:B------:R-:W-:Y:S02]  /*0a90*/  ULEA UR10, UR10, UR11, 0x2 ;  /* 0x0000000b0a0a7291 */ /* 0x000fe4000f8e10ff */
[----:B------:R-:W-:-:S04]  /*0aa0*/  UIMAD UR9, UR9, UR8, UR5 ;  /* 0x00000008090972a4 */ /* 0x000fc8000f8e0205 */
[----:B------:R-:W-:-:S03]  /*0ab0*/  ULEA UR9, UR9, UR11, 0x2 ;  /* 0x0000000b09097291 */ /* 0x000fc6000f8e10ff */
[----:B------:R-:W0:Y:S06]  /*0ac0*/  LDS R3, [UR10] ;  /* 0x0000000aff037984 */ /* 0x000e2c0008000800 */
[----:B------:R-:W1:Y:S01]  /*0ad0*/  LDS R5, [UR9] ;  /* 0x00000009ff057984 */ /* 0x000e620008000800 */
[----:B0-----:R-:W-:-:S04]  /*0ae0*/  FADD R2, R2, R3 ;  /* 0x0000000302027221 */ /* 0x001fc80000000000 */
[----:B-1----:R-:W-:-:S07]  /*0af0*/  FADD R2, R2, R5 ;  /* 0x0000000502027221 */ /* 0x002fce0000000000 */
.L_x_9:
[----:B------:R-:W-:Y:S05]  /*0b00*/  BRA.U !UP3, `(.L_x_5) ;  /* 0x000000010b247547 */ /* 0x000fea000b800000 */
[----:B------:R-:W0:Y:S01]  /*0b10*/  S2UR UR10, SR_CgaCtaId ;  /* 0x00000000000a79c3 */ /* 0x000e220000008800 */
[----:B------:R-:W1:Y:S01]  /*0b20*/  LDCU UR8, c[0x0][0x398] ;  /* 0x00007300ff0877ac */ /* 0x000e620008000800 */
[----:B------:R-:W-:Y:S01]  /*0b30*/  UMOV UR9, 0x400 ;  /* 0x0000040000097882 */ /* 0x000fe20000000000 */
[----:B-1----:R-:W-:-:S04]  /*0b40*/  UIMAD UR6, UR6, UR8, UR4 ;  /* 0x00000008060672a4 */ /* 0x002fc8000f8e0204 */
[----:B------:R-:W-:Y:S02]  /*0b50*/  UIMAD UR6, UR6, UR8, UR5 ;  /* 0x00000008060672a4 */ /* 0x000fe4000f8e0205 */
[----:B0-----:R-:W-:-:S04]  /*0b60*/  ULEA UR9, UR10, UR9, 0x18 ;  /* 0x000000090a097291 */ /* 0x001fc8000f8ec0ff */
[----:B------:R-:W-:-:S09]  /*0b70*/  ULEA UR6, UR6, UR9, 0x2 ;  /* 0x0000000906067291 */ /* 0x000fd2000f8e10ff */
[----:B------:R-:W0:Y:S02]  /*0b80*/  LDS R3, [UR6] ;  /* 0x00000006ff037984 */ /* 0x000e240008000800 */
[----:B0-----:R-:W-:-:S07]  /*0b90*/  FADD R2, R2, R3 ;  /* 0x0000000302027221 */ /* 0x001fce0000000000 */
.L_x_5:
[----:B------:R-:W0:Y:S08]  /*0ba0*/  LDC R6, c[0x0][0x398] ;  /* 0x0000e600ff067b82 */ /* 0x000e300000000800 */
[----:B------:R-:W1:Y:S01]  /*0bb0*/  LDC.64 R4, c[0x0][0x3a0] ;  /* 0x0000e800ff047b82 */ /* 0x000e620000000a00 */
[----:B0-----:R-:W-:-:S04]  /*0bc0*/  IMAD R3, R15, R6, UR5 ;  /* 0x000000050f037e24 */ /* 0x001fc8000f8e0206 */
[----:B-1----:R-:W-:-:S05]  /*0bd0*/  IMAD.WIDE R4, R3, 0x4, R4 ;  /* 0x0000000403047825 */ /* 0x002fca00078e0204 */
[----:B------:R0:W-:Y:S02]  /*0be0*/  STG.E desc[UR14][R4.64], R2 ;  /* 0x0000000204007986 */ /* 0x0001e4000c10190e */
.L_x_4:
[----:B------:R-:W-:Y:S05]  /*0bf0*/  BSYNC.RECONVERGENT B0 ;  /* 0x0000000000007941 */ /* 0x000fea0003800200 */
.L_x_3:
[----:B------:R-:W1:Y:S01]  /*0c00*/  LDCU UR6, c[0x0][0x398] ;  /* 0x00007300ff0677ac */ /* 0x000e620008000800 */
[----:B------:R-:W-:-:S04]  /*0c10*/  UIADD3 UR5, UPT, UPT, UR5, 0x1, URZ ;  /* 0x0000000105057890 */ /* 0x000fc8000fffe0ff */
[----:B-1----:R-:W-:Y:S01]  /*0c20*/  UISETP.NE.AND UP2, UPT, UR5, UR6, UPT ;  /* 0x000000060500728c */ /* 0x002fe2000bf45270 */
[----:B------:R-:W-:Y:S08]  /*0c30*/  BAR.SYNC.DEFER_BLOCKING 0x0 ;  /* 0x0000000000007b1d */ /* 0x000ff00000010000 */
[----:B------:R-:W-:Y:S05]  /*0c40*/  BRA.U UP2, `(.L_x_10) ;  /* 0xfffffff5025c7547 */ /* 0x000fea000b83ffff */
[----:B------:R-:W-:-:S04]  /*0c50*/  UIADD3 UR4, UPT, UPT, UR4, 0x1, URZ ;  /* 0x0000000104047890 */ /* 0x000fc8000fffe0ff */
[----:B------:R-:W-:-:S09]  /*0c60*/  UISETP.NE.AND UP2, UPT, UR4, UR6, UPT ;  /* 0x000000060400728c */ /* 0x000fd2000bf45270 */
[----:B------:R-:W-:Y:S05]  /*0c70*/  BRA.U UP2, `(.L_x_11) ;  /* 0xfffffff5023c7547 */ /* 0x000fea000b83ffff */
[----:B------:R-:W-:Y:S05]  /*0c80*/  EXIT ;  /* 0x000000000000794d */ /* 0x000fea0003800000 */
.L_x_12:
[----:B------:R-:W-:-:S00]  /*0c90*/  BRA `(.L_x_12) ;  /* 0xfffffffc00fc7947 */ /* 0x000fc0000383ffff */
[----:B------:R-:W-:-:S00]  /*0ca0*/  NOP ;  /* 0x0000000000007918 */ /* 0x000fc00000000000 */
        /* <DEDUP_REMOVED lines=13> */
.L_x_13:


//--------------------- .nv.shared.corrcal_fused_blocks --------------------------
	.section	.nv.shared.corrcal_fused_blocks,"aw",@nobits
	.sectionflags	@""
	.align	16
	.zero		1024


//--------------------- .nv.shared.reserved.0     --------------------------
	.section	.nv.shared.reserved.0,"aw",@nobits
	.weak		__nv_reservedSMEM_offset_0_alias
	.size		__nv_reservedSMEM_offset_0_alias, 0, 64
	.other		__nv_reservedSMEM_offset_0_alias,@"STO_CUDA_RESERVED_SHARED STV_DEFAULT"
__nv_reservedSMEM_offset_0_alias:
	.zero		0
	.zero		64


//--------------------- .nv.constant0.corrcal_fused_blocks --------------------------
	.section	.nv.constant0.corrcal_fused_blocks,"a",@progbits
	.sectionflags	@""
	.align	4
.nv.constant0.corrcal_fused_blocks:
	.zero		936


//--------------------- SYMBOLS --------------------------

	.type		.nv.reservedSmem.offset0,@object
	.size		.nv.reservedSmem.offset0,0x4
	.type		.nv.reservedSmem.cap,@object
	.size		.nv.reservedSmem.cap,0x4
